//
// Generated by NVIDIA NVVM Compiler
//
// Compiler Build ID: CL-36424714
// Cuda compilation tools, release 13.0, V13.0.88
// Based on NVVM 20.0.0
//

.version 9.0
.target sm_100
.address_size 64

	// .globl	_Z12gauss_stage1Pfif

.visible .entry _Z12gauss_stage1Pfif(
	.param .u64 .ptr .align 1 _Z12gauss_stage1Pfif_param_0,
	.param .u32 _Z12gauss_stage1Pfif_param_1,
	.param .f32 _Z12gauss_stage1Pfif_param_2
)
{
	.reg .pred 	%p<2>;
	.reg .b32 	%r<9>;
	.reg .b32 	%f<4>;
	.reg .b64 	%rd<5>;

	ld.param.u64 	%rd1, [_Z12gauss_stage1Pfif_param_0];
	ld.param.u32 	%r2, [_Z12gauss_stage1Pfif_param_1];
	ld.param.f32 	%f1, [_Z12gauss_stage1Pfif_param_2];
	mov.u32 	%r3, %ntid.x;
	mov.u32 	%r4, %ctaid.x;
	mov.u32 	%r5, %tid.x;
	mad.lo.s32 	%r1, %r3, %r4, %r5;
	sub.s32 	%r6, 1001, %r2;
	setp.gt.s32 	%p1, %r1, %r6;
	@%p1 bra 	$L__BB0_2;
	cvta.to.global.u64 	%rd2, %rd1;
	add.s32 	%r7, %r2, %r1;
	mad.lo.s32 	%r8, %r7, 1000, %r2;
	mul.wide.s32 	%rd3, %r8, 4;
	add.s64 	%rd4, %rd2, %rd3;
	ld.global.f32 	%f2, [%rd4];
	div.rn.f32 	%f3, %f2, %f1;
	st.global.f32 	[%rd4], %f3;
$L__BB0_2:
	ret;

}
	// .globl	_Z12gauss_stage2Pfiif
.visible .entry _Z12gauss_stage2Pfiif(
	.param .u64 .ptr .align 1 _Z12gauss_stage2Pfiif_param_0,
	.param .u32 _Z12gauss_stage2Pfiif_param_1,
	.param .u32 _Z12gauss_stage2Pfiif_param_2,
	.param .f32 _Z12gauss_stage2Pfiif_param_3
)
{
	.reg .pred 	%p<2>;
	.reg .b32 	%r<12>;
	.reg .b32 	%f<6>;
	.reg .b64 	%rd<7>;

	ld.param.u64 	%rd1, [_Z12gauss_stage2Pfiif_param_0];
	ld.param.u32 	%r2, [_Z12gauss_stage2Pfiif_param_1];
	ld.param.u32 	%r3, [_Z12gauss_stage2Pfiif_param_2];
	ld.param.f32 	%f1, [_Z12gauss_stage2Pfiif_param_3];
	mov.u32 	%r4, %ntid.x;
	mov.u32 	%r5, %ctaid.x;
	mov.u32 	%r6, %tid.x;
	mad.lo.s32 	%r1, %r4, %r5, %r6;
	sub.s32 	%r7, 999, %r2;
	setp.gt.s32 	%p1, %r1, %r7;
	@%p1 bra 	$L__BB1_2;
	cvta.to.global.u64 	%rd2, %rd1;
	add.s32 	%r8, %r2, %r1;
	mad.lo.s32 	%r9, %r8, 1000, 1000;
	add.s32 	%r10, %r9, %r2;
	mul.wide.s32 	%rd3, %r10, 4;
	add.s64 	%rd4, %rd2, %rd3;
	ld.global.f32 	%f2, [%rd4];
	mul.f32 	%f3, %f1, %f2;
	add.s32 	%r11, %r9, %r3;
	mul.wide.s32 	%rd5, %r11, 4;
	add.s64 	%rd6, %rd2, %rd5;
	ld.global.f32 	%f4, [%rd6];
	sub.f32 	%f5, %f4, %f3;
	st.global.f32 	[%rd6], %f5;
$L__BB1_2:
	ret;

}
	// .globl	_Z12gauss_stage3Pfi
.visible .entry _Z12gauss_stage3Pfi(
	.param .u64 .ptr .align 1 _Z12gauss_stage3Pfi_param_0,
	.param .u32 _Z12gauss_stage3Pfi_param_1
)
{
	.reg .pred 	%p<2>;
	.reg .b32 	%r<7>;
	.reg .b32 	%f<6>;
	.reg .b64 	%rd<9>;

	ld.param.u64 	%rd1, [_Z12gauss_stage3Pfi_param_0];
	ld.param.u32 	%r2, [_Z12gauss_stage3Pfi_param_1];
	mov.u32 	%r3, %ntid.x;
	mov.u32 	%r4, %ctaid.x;
	mov.u32 	%r5, %tid.x;
	mad.lo.s32 	%r1, %r3, %r4, %r5;
	setp.ge.s32 	%p1, %r1, %r2;
	@%p1 bra 	$L__BB2_2;
	cvta.to.global.u64 	%rd2, %rd1;
	mul.wide.s32 	%rd3, %r2, 4;
	add.s64 	%rd4, %rd2, %rd3;
	ld.global.f32 	%f1, [%rd4+4000000];
	mad.lo.s32 	%r6, %r2, 1000, %r1;
	mul.wide.s32 	%rd5, %r6, 4;
	add.s64 	%rd6, %rd2, %rd5;
	ld.global.f32 	%f2, [%rd6];
	mul.f32 	%f3, %f1, %f2;
	mul.wide.s32 	%rd7, %r1, 4;
	add.s64 	%rd8, %rd2, %rd7;
	ld.global.f32 	%f4, [%rd8+4000000];
	sub.f32 	%f5, %f4, %f3;
	st.global.f32 	[%rd8+4000000], %f5;
$L__BB2_2:
	ret;

}


// ===== COMPILED SASS (sm_100) =====

	.target	sm_100

	.elftype	@"ET_EXEC"


//--------------------- .note.nv.tkinfo           --------------------------
	.section	.note.nv.tkinfo,"",@"SHT_NOTE"
	.sectionflags	@"SHF_NOTE_NV_TKINFO"
	.tkinfo
        /*0018*/ 	.word	0x00000002
        /*0030*/ 	.string	""
        /*0030*/ 	.string	"ptxas"
        /*0030*/ 	.string	"Cuda compilation tools, release 13.0, V13.0.88"
        /*0030*/ 	.string	"Build cuda_13.0.r13.0/compiler.36424714_0"
        /*0030*/ 	.string	"-arch sm_100 -m 64 "



//--------------------- .note.nv.cuinfo           --------------------------
	.section	.note.nv.cuinfo,"",@"SHT_NOTE"
	.sectionflags	@"SHF_NOTE_NV_CUINFO"
        /*0018*/ 	.short	0x0002
        /*001a*/ 	.short	0x0064
        /*001c*/ 	.short	0x0082
	.zero		2


//--------------------- .nv.info                  --------------------------
	.section	.nv.info,"",@"SHT_CUDA_INFO"
	.align	4


	//----- nvinfo : EIATTR_REGCOUNT
	.align		4
        /*0000*/ 	.byte	0x04, 0x2f
        /*0002*/ 	.short	(.L_1 - .L_0)
	.align		4
.L_0:
        /*0004*/ 	.word	index@(_Z12gauss_stage1Pfif)
        /*0008*/ 	.word	0x00000010


	//----- nvinfo : EIATTR_FRAME_SIZE
	.align		4
.L_1:
        /*000c*/ 	.byte	0x04, 0x11
        /*000e*/ 	.short	(.L_3 - .L_2)
	.align		4
.L_2:
        /*0010*/ 	.word	index@($__internal_0_$__cuda_sm3x_div_rn_noftz_f32_slowpath)
        /*0014*/ 	.word	0x00000000


	//----- nvinfo : EIATTR_FRAME_SIZE
	.align		4
.L_3:
        /*0018*/ 	.byte	0x04, 0x11
        /*001a*/ 	.short	(.L_5 - .L_4)
	.align		4
.L_4:
        /*001c*/ 	.word	index@(_Z12gauss_stage1Pfif)
        /*0020*/ 	.word	0x00000000


	//----- nvinfo : EIATTR_REGCOUNT
	.align		4
.L_5:
        /*0024*/ 	.byte	0x04, 0x2f
        /*0026*/ 	.short	(.L_7 - .L_6)
	.align		4
.L_6:
        /*0028*/ 	.word	index@(_Z12gauss_stage2Pfiif)
        /*002c*/ 	.word	0x0000000a


	//----- nvinfo : EIATTR_FRAME_SIZE
	.align		4
.L_7:
        /*0030*/ 	.byte	0x04, 0x11
        /*0032*/ 	.short	(.L_9 - .L_8)
	.align		4
.L_8:
        /*0034*/ 	.word	index@(_Z12gauss_stage2Pfiif)
        /*0038*/ 	.word	0x00000000


	//----- nvinfo : EIATTR_REGCOUNT
	.align		4
.L_9:
        /*003c*/ 	.byte	0x04, 0x2f
        /*003e*/ 	.short	(.L_11 - .L_10)
	.align		4
.L_10:
        /*0040*/ 	.word	index@(_Z12gauss_stage3Pfi)
        /*0044*/ 	.word	0x0000000c


	//----- nvinfo : EIATTR_FRAME_SIZE
	.align		4
.L_11:
        /*0048*/ 	.byte	0x04, 0x11
        /*004a*/ 	.short	(.L_13 - .L_12)
	.align		4
.L_12:
        /*004c*/ 	.word	index@(_Z12gauss_stage3Pfi)
        /*0050*/ 	.word	0x00000000


	//----- nvinfo : EIATTR_MIN_STACK_SIZE
	.align		4
.L_13:
        /*0054*/ 	.byte	0x04, 0x12
        /*0056*/ 	.short	(.L_15 - .L_14)
	.align		4
.L_14:
        /*0058*/ 	.word	index@(_Z12gauss_stage3Pfi)
        /*005c*/ 	.word	0x00000000


	//----- nvinfo : EIATTR_MIN_STACK_SIZE
	.align		4
.L_15:
        /*0060*/ 	.byte	0x04, 0x12
        /*0062*/ 	.short	(.L_17 - .L_16)
	.align		4
.L_16:
        /*0064*/ 	.word	index@(_Z12gauss_stage2Pfiif)
        /*0068*/ 	.word	0x00000000


	//----- nvinfo : EIATTR_MIN_STACK_SIZE
	.align		4
.L_17:
        /*006c*/ 	.byte	0x04, 0x12
        /*006e*/ 	.short	(.L_19 - .L_18)
	.align		4
.L_18:
        /*0070*/ 	.word	index@(_Z12gauss_stage1Pfif)
        /*0074*/ 	.word	0x00000000
.L_19:


//--------------------- .nv.compat                --------------------------
	.section	.nv.compat,"",@"SHT_CUDA_COMPAT_INFO"
	.align	4
        /*0000*/ 	.byte	0x02, 0x09, 0x00, 0x00, 0x02, 0x02, 0x01, 0x00, 0x02, 0x05, 0x05, 0x00, 0x03, 0x07, 0x01, 0x01
        /*0010*/ 	.byte	0x02, 0x03, 0x00, 0x00, 0x02, 0x06, 0x01, 0x00, 0x04, 0x0b, 0x08, 0x00, 0x01, 0x00, 0x00, 0x00
        /*0020*/ 	.byte	0x00, 0x00, 0x00, 0x00


//--------------------- .nv.info._Z12gauss_stage3Pfi --------------------------
	.section	.nv.info._Z12gauss_stage3Pfi,"",@"SHT_CUDA_INFO"
	.sectionflags	@""
	.align	4


	//----- nvinfo : EIATTR_CUDA_API_VERSION
	.align		4
        /*0000*/ 	.byte	0x04, 0x37
        /*0002*/ 	.short	(.L_21 - .L_20)
.L_20:
        /*0004*/ 	.word	0x00000082


	//----- nvinfo : EIATTR_KPARAM_INFO
	.align		4
.L_21:
        /*0008*/ 	.byte	0x04, 0x17
        /*000a*/ 	.short	(.L_23 - .L_22)
.L_22:
        /*000c*/ 	.word	0x00000000
        /*0010*/ 	.short	0x0001
        /*0012*/ 	.short	0x0008
        /*0014*/ 	.byte	0x00, 0xf0, 0x11, 0x00


	//----- nvinfo : EIATTR_KPARAM_INFO
	.align		4
.L_23:
        /*0018*/ 	.byte	0x04, 0x17
        /*001a*/ 	.short	(.L_25 - .L_24)
.L_24:
        /*001c*/ 	.word	0x00000000
        /*0020*/ 	.short	0x0000
        /*0022*/ 	.short	0x0000
        /*0024*/ 	.byte	0x00, 0xf5, 0x21, 0x00


	//----- nvinfo : EIATTR_SPARSE_MMA_MASK
	.align		4
.L_25:
        /*0028*/ 	.byte	0x03, 0x50
        /*002a*/ 	.short	0x0000


	//----- nvinfo : EIATTR_MAXREG_COUNT
	.align		4
        /*002c*/ 	.byte	0x03, 0x1b
        /*002e*/ 	.short	0x00ff


	//----- nvinfo : EIATTR_MERCURY_ISA_VERSION
	.align		4
        /*0030*/ 	.byte	0x03, 0x5f
        /*0032*/ 	.short	0x0101


	//----- nvinfo : EIATTR_VRC_CTA_INIT_COUNT
	.align		4
        /*0034*/ 	.byte	0x02, 0x4a
	.zero		1
	.zero		1


	//----- nvinfo : EIATTR_EXIT_INSTR_OFFSETS
	.align		4
        /*0038*/ 	.byte	0x04, 0x1c
        /*003a*/ 	.short	(.L_27 - .L_26)


	//   ....[0]....
.L_26:
        /*003c*/ 	.word	0x00000070


	//   ....[1]....
        /*0040*/ 	.word	0x00000130


	//----- nvinfo : EIATTR_CBANK_PARAM_SIZE
	.align		4
.L_27:
        /*0044*/ 	.byte	0x03, 0x19
        /*0046*/ 	.short	0x000c


	//----- nvinfo : EIATTR_PARAM_CBANK
	.align		4
        /*0048*/ 	.byte	0x04, 0x0a
        /*004a*/ 	.short	(.L_29 - .L_28)
	.align		4
.L_28:
        /*004c*/ 	.word	index@(.nv.constant0._Z12gauss_stage3Pfi)
        /*0050*/ 	.short	0x0380
        /*0052*/ 	.short	0x000c


	//----- nvinfo : EIATTR_SW_WAR
	.align		4
.L_29:
        /*0054*/ 	.byte	0x04, 0x36
        /*0056*/ 	.short	(.L_31 - .L_30)
.L_30:
        /*0058*/ 	.word	0x00000008
.L_31:


//--------------------- .nv.info._Z12gauss_stage2Pfiif --------------------------
	.section	.nv.info._Z12gauss_stage2Pfiif,"",@"SHT_CUDA_INFO"
	.sectionflags	@""
	.align	4


	//----- nvinfo : EIATTR_CUDA_API_VERSION
	.align		4
        /*0000*/ 	.byte	0x04, 0x37
        /*0002*/ 	.short	(.L_33 - .L_32)
.L_32:
        /*0004*/ 	.word	0x00000082


	//----- nvinfo : EIATTR_KPARAM_INFO
	.align		4
.L_33:
        /*0008*/ 	.byte	0x04, 0x17
        /*000a*/ 	.short	(.L_35 - .L_34)
.L_34:
        /*000c*/ 	.word	0x00000000
        /*0010*/ 	.short	0x0003
        /*0012*/ 	.short	0x0010
        /*0014*/ 	.byte	0x00, 0xf0, 0x11, 0x00


	//----- nvinfo : EIATTR_KPARAM_INFO
	.align		4
.L_35:
        /*0018*/ 	.byte	0x04, 0x17
        /*001a*/ 	.short	(.L_37 - .L_36)
.L_36:
        /*001c*/ 	.word	0x00000000
        /*0020*/ 	.short	0x0002
        /*0022*/ 	.short	0x000c
        /*0024*/ 	.byte	0x00, 0xf0, 0x11, 0x00


	//----- nvinfo : EIATTR_KPARAM_INFO
	.align		4
.L_37:
        /*0028*/ 	.byte	0x04, 0x17
        /*002a*/ 	.short	(.L_39 - .L_38)
.L_38:
        /*002c*/ 	.word	0x00000000
        /*0030*/ 	.short	0x0001
        /*0032*/ 	.short	0x0008
        /*0034*/ 	.byte	0x00, 0xf0, 0x11, 0x00


	//----- nvinfo : EIATTR_KPARAM_INFO
	.align		4
.L_39:
        /*0038*/ 	.byte	0x04, 0x17
        /*003a*/ 	.short	(.L_41 - .L_40)
.L_40:
        /*003c*/ 	.word	0x00000000
        /*0040*/ 	.short	0x0000
        /*0042*/ 	.short	0x0000
        /*0044*/ 	.byte	0x00, 0xf5, 0x21, 0x00


	//----- nvinfo : EIATTR_SPARSE_MMA_MASK
	.align		4
.L_41:
        /*0048*/ 	.byte	0x03, 0x50
        /*004a*/ 	.short	0x0000


	//----- nvinfo : EIATTR_MAXREG_COUNT
	.align		4
        /*004c*/ 	.byte	0x03, 0x1b
        /*004e*/ 	.short	0x00ff


	//----- nvinfo : EIATTR_MERCURY_ISA_VERSION
	.align		4
        /*0050*/ 	.byte	0x03, 0x5f
        /*0052*/ 	.short	0x0101


	//----- nvinfo : EIATTR_VRC_CTA_INIT_COUNT
	.align		4
        /*0054*/ 	.byte	0x02, 0x4a
	.zero		1
	.zero		1


	//----- nvinfo : EIATTR_EXIT_INSTR_OFFSETS
	.align		4
        /*0058*/ 	.byte	0x04, 0x1c
        /*005a*/ 	.short	(.L_43 - .L_42)


	//   ....[0]....
.L_42:
        /*005c*/ 	.word	0x00000080


	//   ....[1]....
        /*0060*/ 	.word	0x00000180


	//----- nvinfo : EIATTR_CBANK_PARAM_SIZE
	.align		4
.L_43:
        /*0064*/ 	.byte	0x03, 0x19
        /*0066*/ 	.short	0x0014


	//----- nvinfo : EIATTR_PARAM_CBANK
	.align		4
        /*0068*/ 	.byte	0x04, 0x0a
        /*006a*/ 	.short	(.L_45 - .L_44)
	.align		4
.L_44:
        /*006c*/ 	.word	index@(.nv.constant0._Z12gauss_stage2Pfiif)
        /*0070*/ 	.short	0x0380
        /*0072*/ 	.short	0x0014


	//----- nvinfo : EIATTR_SW_WAR
	.align		4
.L_45:
        /*0074*/ 	.byte	0x04, 0x36
        /*0076*/ 	.short	(.L_47 - .L_46)
.L_46:
        /*0078*/ 	.word	0x00000008
.L_47:


//--------------------- .nv.info._Z12gauss_stage1Pfif --------------------------
	.section	.nv.info._Z12gauss_stage1Pfif,"",@"SHT_CUDA_INFO"
	.sectionflags	@""
	.align	4


	//----- nvinfo : EIATTR_CUDA_API_VERSION
	.align		4
        /*0000*/ 	.byte	0x04, 0x37
        /*0002*/ 	.short	(.L_49 - .L_48)
.L_48:
        /*0004*/ 	.word	0x00000082


	//----- nvinfo : EIATTR_KPARAM_INFO
	.align		4
.L_49:
        /*0008*/ 	.byte	0x04, 0x17
        /*000a*/ 	.short	(.L_51 - .L_50)
.L_50:
        /*000c*/ 	.word	0x00000000
        /*0010*/ 	.short	0x0002
        /*0012*/ 	.short	0x000c
        /*0014*/ 	.byte	0x00, 0xf0, 0x11, 0x00


	//----- nvinfo : EIATTR_KPARAM_INFO
	.align		4
.L_51:
        /*0018*/ 	.byte	0x04, 0x17
        /*001a*/ 	.short	(.L_53 - .L_52)
.L_52:
        /*001c*/ 	.word	0x00000000
        /*0020*/ 	.short	0x0001
        /*0022*/ 	.short	0x0008
        /*0024*/ 	.byte	0x00, 0xf0, 0x11, 0x00


	//----- nvinfo : EIATTR_KPARAM_INFO
	.align		4
.L_53:
        /*0028*/ 	.byte	0x04, 0x17
        /*002a*/ 	.short	(.L_55 - .L_54)
.L_54:
        /*002c*/ 	.word	0x00000000
        /*0030*/ 	.short	0x0000
        /*0032*/ 	.short	0x0000
        /*0034*/ 	.byte	0x00, 0xf5, 0x21, 0x00


	//----- nvinfo : EIATTR_SPARSE_MMA_MASK
	.align		4
.L_55:
        /*0038*/ 	.byte	0x03, 0x50
        /*003a*/ 	.short	0x0000


	//----- nvinfo : EIATTR_MAXREG_COUNT
	.align		4
        /*003c*/ 	.byte	0x03, 0x1b
        /*003e*/ 	.short	0x00ff


	//----- nvinfo : EIATTR_MERCURY_ISA_VERSION
	.align		4
        /*0040*/ 	.byte	0x03, 0x5f
        /*0042*/ 	.short	0x0101


	//----- nvinfo : EIATTR_VRC_CTA_INIT_COUNT
	.align		4
        /*0044*/ 	.byte	0x02, 0x4a
	.zero		1
	.zero		1


	//----- nvinfo : EIATTR_EXIT_INSTR_OFFSETS
	.align		4
        /*0048*/ 	.byte	0x04, 0x1c
        /*004a*/ 	.short	(.L_57 - .L_56)


	//   ....[0]....
.L_56:
        /*004c*/ 	.word	0x00000080


	//   ....[1]....
        /*0050*/ 	.word	0x000001e0


	//----- nvinfo : EIATTR_CRS_STACK_SIZE
	.align		4
.L_57:
        /*0054*/ 	.byte	0x04, 0x1e
        /*0056*/ 	.short	(.L_59 - .L_58)
.L_58:
        /*0058*/ 	.word	0x00000000


	//----- nvinfo : EIATTR_CBANK_PARAM_SIZE
	.align		4
.L_59:
        /*005c*/ 	.byte	0x03, 0x19
        /*005e*/ 	.short	0x0010


	//----- nvinfo : EIATTR_PARAM_CBANK
	.align		4
        /*0060*/ 	.byte	0x04, 0x0a
        /*0062*/ 	.short	(.L_61 - .L_60)
	.align		4
.L_60:
        /*0064*/ 	.word	index@(.nv.constant0._Z12gauss_stage1Pfif)
        /*0068*/ 	.short	0x0380
        /*006a*/ 	.short	0x0010


	//----- nvinfo : EIATTR_SW_WAR
	.align		4
.L_61:
        /*006c*/ 	.byte	0x04, 0x36
        /*006e*/ 	.short	(.L_63 - .L_62)
.L_62:
        /*0070*/ 	.word	0x00000008
.L_63:


//--------------------- .nv.callgraph             --------------------------
	.section	.nv.callgraph,"",@"SHT_CUDA_CALLGRAPH"
	.align	4
	.sectionentsize	8
	.align		4
        /*0000*/ 	.word	0x00000000
	.align		4
        /*0004*/ 	.word	0xffffffff
	.align		4
        /*0008*/ 	.word	0x00000000
	.align		4
        /*000c*/ 	.word	0xfffffffe
	.align		4
        /*0010*/ 	.word	0x00000000
	.align		4
        /*0014*/ 	.word	0xfffffffd
	.align		4
        /*0018*/ 	.word	0x00000000
	.align		4
        /*001c*/ 	.word	0xfffffffc


//--------------------- .text._Z12gauss_stage3Pfi --------------------------
	.section	.text._Z12gauss_stage3Pfi,"ax",@progbits
	.align	128
        .global         _Z12gauss_stage3Pfi
        .type           _Z12gauss_stage3Pfi,@function
        .size           _Z12gauss_stage3Pfi,(.L_x_17 - _Z12gauss_stage3Pfi)
        .other          _Z12gauss_stage3Pfi,@"STO_CUDA_ENTRY STV_DEFAULT"
_Z12gauss_stage3Pfi:
.text._Z12gauss_stage3Pfi:
[----:B------:R-:W-:Y:S01]  /*0000*/  LDC R1, c[0x0][0x37c] ;  /* 0x0000df00ff017b82 */ /* 0x000fe20000000800 */
[----:B------:R-:W0:Y:S07]  /*0010*/  S2R R9, SR_CTAID.X ;  /* 0x0000000000097919 */ /* 0x000e2e0000002500 */
[----:B------:R-:W1:Y:S01]  /*0020*/  LDC R2, c[0x0][0x388] ;  /* 0x0000e200ff027b82 */ /* 0x000e620000000800 */
[----:B------:R-:W0:Y:S01]  /*0030*/  LDCU UR4, c[0x0][0x360] ;  /* 0x00006c00ff0477ac */ /* 0x000e220008000800 */
[----:B------:R-:W0:Y:S02]  /*0040*/  S2R R0, SR_TID.X ;  /* 0x0000000000007919 */ /* 0x000e240000002100 */
[----:B0-----:R-:W-:-:S05]  /*0050*/  IMAD R9, R9, UR4, R0 ;  /* 0x0000000409097c24 */ /* 0x001fca000f8e0200 */
[----:B-1----:R-:W-:-:S13]  /*0060*/  ISETP.GE.AND P0, PT, R9, R2, PT ;  /* 0x000000020900720c */ /* 0x002fda0003f06270 */
[----:B------:R-:W-:Y:S05]  /*0070*/  @P0 EXIT ;  /* 0x000000000000094d */ /* 0x000fea0003800000 */
[----:B------:R-:W0:Y:S01]  /*0080*/  LDC.64 R6, c[0x0][0x380] ;  /* 0x0000e000ff067b82 */ /* 0x000e220000000a00 */
[----:B------:R-:W1:Y:S01]  /*0090*/  LDCU.64 UR4, c[0x0][0x358] ;  /* 0x00006b00ff0477ac */ /* 0x000e620008000a00 */
[C---:B------:R-:W-:Y:S02]  /*00a0*/  IMAD R5, R2.reuse, 0x3e8, R9 ;  /* 0x000003e802057824 */ /* 0x040fe400078e0209 */
[----:B0-----:R-:W-:-:S04]  /*00b0*/  IMAD.WIDE R2, R2, 0x4, R6 ;  /* 0x0000000402027825 */ /* 0x001fc800078e0206 */
[--C-:B------:R-:W-:Y:S02]  /*00c0*/  IMAD.WIDE R4, R5, 0x4, R6.reuse ;  /* 0x0000000405047825 */ /* 0x100fe400078e0206 */
[----:B-1----:R-:W2:Y:S02]  /*00d0*/  LDG.E R2, desc[UR4][R2.64+0x3d0900] ;  /* 0x3d09000402027981 */ /* 0x002ea4000c1e1900 */
[----:B------:R-:W-:Y:S02]  /*00e0*/  IMAD.WIDE R6, R9, 0x4, R6 ;  /* 0x0000000409067825 */ /* 0x000fe400078e0206 */
[----:B------:R-:W2:Y:S04]  /*00f0*/  LDG.E R5, desc[UR4][R4.64] ;  /* 0x0000000404057981 */ /* 0x000ea8000c1e1900 */
[----:B------:R-:W2:Y:S02]  /*0100*/  LDG.E R9, desc[UR4][R6.64+0x3d0900] ;  /* 0x3d09000406097981 */ /* 0x000ea4000c1e1900 */
[----:B--2---:R-:W-:-:S05]  /*0110*/  FFMA R9, -R2, R5, R9 ;  /* 0x0000000502097223 */ /* 0x004fca0000000109 */
[----:B------:R-:W-:Y:S01]  /*0120*/  STG.E desc[UR4][R6.64+0x3d0900], R9 ;  /* 0x3d09000906007986 */ /* 0x000fe2000c101904 */
[----:B------:R-:W-:Y:S05]  /*0130*/  EXIT ;  /* 0x000000000000794d */ /* 0x000fea0003800000 */
.L_x_0:
[----:B------:R-:W-:-:S00]  /*0140*/  BRA `(.L_x_0) ;  /* 0xfffffffc00fc7947 */ /* 0x000fc0000383ffff */
[----:B------:R-:W-:-:S00]  /*0150*/  NOP ;  /* 0x0000000000007918 */ /* 0x000fc00000000000 */
        /* <DEDUP_REMOVED lines=10> */
.L_x_17:


//--------------------- .text._Z12gauss_stage2Pfiif --------------------------
	.section	.text._Z12gauss_stage2Pfiif,"ax",@progbits
	.align	128
        .global         _Z12gauss_stage2Pfiif
        .type           _Z12gauss_stage2Pfiif,@function
        .size           _Z12gauss_stage2Pfiif,(.L_x_18 - _Z12gauss_stage2Pfiif)
        .other          _Z12gauss_stage2Pfiif,@"STO_CUDA_ENTRY STV_DEFAULT"
_Z12gauss_stage2Pfiif:
.text._Z12gauss_stage2Pfiif:
[----:B------:R-:W-:Y:S01]  /*0000*/  LDC R1, c[0x0][0x37c] ;  /* 0x0000df00ff017b82 */ /* 0x000fe20000000800 */
[----:B------:R-:W0:Y:S01]  /*0010*/  S2R R0, SR_CTAID.X ;  /* 0x0000000000007919 */ /* 0x000e220000002500 */
[----:B------:R-:W1:Y:S01]  /*0020*/  LDCU UR6, c[0x0][0x388] ;  /* 0x00007100ff0677ac */ /* 0x000e620008000800 */
[----:B------:R-:W0:Y:S01]  /*0030*/  S2R R3, SR_TID.X ;  /* 0x0000000000037919 */ /* 0x000e220000002100 */
[----:B------:R-:W0:Y:S01]  /*0040*/  LDCU UR5, c[0x0][0x360] ;  /* 0x00006c00ff0577ac */ /* 0x000e220008000800 */
[----:B-1----:R-:W-:Y:S01]  /*0050*/  UIADD3 UR4, UPT, UPT, -UR6, 0x3e7, URZ ;  /* 0x000003e706047890 */ /* 0x002fe2000fffe1ff */
[----:B0-----:R-:W-:-:S05]  /*0060*/  IMAD R0, R0, UR5, R3 ;  /* 0x0000000500007c24 */ /* 0x001fca000f8e0203 */
[----:B------:R-:W-:-:S13]  /*0070*/  ISETP.GT.AND P0, PT, R0, UR4, PT ;  /* 0x0000000400007c0c */ /* 0x000fda000bf04270 */
[----:B------:R-:W-:Y:S05]  /*0080*/  @P0 EXIT ;  /* 0x000000000000094d */ /* 0x000fea0003800000 */
[----:B------:R-:W0:Y:S01]  /*0090*/  LDC.64 R4, c[0x0][0x380] ;  /* 0x0000e000ff047b82 */ /* 0x000e220000000a00 */
[----:B------:R-:W1:Y:S01]  /*00a0*/  LDCU UR7, c[0x0][0x38c] ;  /* 0x00007180ff0777ac */ /* 0x000e620008000800 */
[----:B------:R-:W-:Y:S01]  /*00b0*/  HFMA2 R3, -RZ, RZ, 0, 5.9604644775390625e-05 ;  /* 0x000003e8ff037431 */ /* 0x000fe200000001ff */
[----:B------:R-:W-:Y:S01]  /*00c0*/  IADD3 R0, PT, PT, R0, UR6, RZ ;  /* 0x0000000600007c10 */ /* 0x000fe2000fffe0ff */
[----:B------:R-:W2:Y:S04]  /*00d0*/  LDCU.64 UR4, c[0x0][0x358] ;  /* 0x00006b00ff0477ac */ /* 0x000ea80008000a00 */
[----:B------:R-:W-:-:S05]  /*00e0*/  IMAD R0, R0, R3, 0x3e8 ;  /* 0x000003e800007424 */ /* 0x000fca00078e0203 */
[C---:B------:R-:W-:Y:S02]  /*00f0*/  IADD3 R3, PT, PT, R0.reuse, UR6, RZ ;  /* 0x0000000600037c10 */ /* 0x040fe4000fffe0ff */
[----:B-1----:R-:W-:Y:S01]  /*0100*/  IADD3 R7, PT, PT, R0, UR7, RZ ;  /* 0x0000000700077c10 */ /* 0x002fe2000fffe0ff */
[----:B------:R-:W1:Y:S02]  /*0110*/  LDCU UR7, c[0x0][0x390] ;  /* 0x00007200ff0777ac */ /* 0x000e640008000800 */
[----:B0-----:R-:W-:-:S04]  /*0120*/  IMAD.WIDE R2, R3, 0x4, R4 ;  /* 0x0000000403027825 */ /* 0x001fc800078e0204 */
[----:B------:R-:W-:Y:S02]  /*0130*/  IMAD.WIDE R4, R7, 0x4, R4 ;  /* 0x0000000407047825 */ /* 0x000fe400078e0204 */
[----:B--2---:R-:W1:Y:S04]  /*0140*/  LDG.E R2, desc[UR4][R2.64] ;  /* 0x0000000402027981 */ /* 0x004e68000c1e1900 */
[----:B------:R-:W1:Y:S02]  /*0150*/  LDG.E R7, desc[UR4][R4.64] ;  /* 0x0000000404077981 */ /* 0x000e64000c1e1900 */
[----:B-1----:R-:W-:-:S05]  /*0160*/  FFMA R7, -R2, UR7, R7 ;  /* 0x0000000702077c23 */ /* 0x002fca0008000107 */
[----:B------:R-:W-:Y:S01]  /*0170*/  STG.E desc[UR4][R4.64], R7 ;  /* 0x0000000704007986 */ /* 0x000fe2000c101904 */
[----:B------:R-:W-:Y:S05]  /*0180*/  EXIT ;  /* 0x000000000000794d */ /* 0x000fea0003800000 */
.L_x_1:
        /* <DEDUP_REMOVED lines=15> */
.L_x_18:


//--------------------- .text._Z12gauss_stage1Pfif --------------------------
	.section	.text._Z12gauss_stage1Pfif,"ax",@progbits
	.align	128
        .global         _Z12gauss_stage1Pfif
        .type           _Z12gauss_stage1Pfif,@function
        .size           _Z12gauss_stage1Pfif,(.L_x_16 - _Z12gauss_stage1Pfif)
        .other          _Z12gauss_stage1Pfif,@"STO_CUDA_ENTRY STV_DEFAULT"
_Z12gauss_stage1Pfif:
.text._Z12gauss_stage1Pfif:
[----:B------:R-:W-:Y:S01]  /*0000*/  LDC R1, c[0x0][0x37c] ;  /* 0x0000df00ff017b82 */ /* 0x000fe20000000800 */
[----:B------:R-:W0:Y:S07]  /*0010*/  S2R R0, SR_CTAID.X ;  /* 0x0000000000007919 */ /* 0x000e2e0000002500 */
[----:B------:R-:W1:Y:S01]  /*0020*/  LDC R7, c[0x0][0x388] ;  /* 0x0000e200ff077b82 */ /* 0x000e620000000800 */
[----:B------:R-:W0:Y:S01]  /*0030*/  LDCU UR4, c[0x0][0x360] ;  /* 0x00006c00ff0477ac */ /* 0x000e220008000800 */
[----:B------:R-:W0:Y:S02]  /*0040*/  S2R R3, SR_TID.X ;  /* 0x0000000000037919 */ /* 0x000e240000002100 */
[----:B0-----:R-:W-:Y:S01]  /*0050*/  IMAD R0, R0, UR4, R3 ;  /* 0x0000000400007c24 */ /* 0x001fe2000f8e0203 */
[----:B-1----:R-:W-:-:S04]  /*0060*/  IADD3 R3, PT, PT, -R7, 0x3e9, RZ ;  /* 0x000003e907037810 */ /* 0x002fc80007ffe1ff */
[----:B------:R-:W-:-:S13]  /*0070*/  ISETP.GT.AND P0, PT, R0, R3, PT ;  /* 0x000000030000720c */ /* 0x000fda0003f04270 */
[----:B------:R-:W-:Y:S05]  /*0080*/  @P0 EXIT ;  /* 0x000000000000094d */ /* 0x000fea0003800000 */
[----:B------:R-:W0:Y:S01]  /*0090*/  LDC.64 R4, c[0x0][0x380] ;  /* 0x0000e000ff047b82 */ /* 0x000e220000000a00 */
[----:B------:R-:W1:Y:S01]  /*00a0*/  LDCU.64 UR4, c[0x0][0x358] ;  /* 0x00006b00ff0477ac */ /* 0x000e620008000a00 */
[----:B------:R-:W-:-:S04]  /*00b0*/  IMAD.IADD R0, R0, 0x1, R7 ;  /* 0x0000000100007824 */ /* 0x000fc800078e0207 */
[----:B------:R-:W-:Y:S02]  /*00c0*/  IMAD R3, R0, 0x3e8, R7 ;  /* 0x000003e800037824 */ /* 0x000fe400078e0207 */
[----:B------:R-:W2:Y:S02]  /*00d0*/  LDC R7, c[0x0][0x38c] ;  /* 0x0000e300ff077b82 */ /* 0x000ea40000000800 */
[----:B0-----:R-:W-:-:S05]  /*00e0*/  IMAD.WIDE R4, R3, 0x4, R4 ;  /* 0x0000000403047825 */ /* 0x001fca00078e0204 */
[----:B-1----:R-:W3:Y:S01]  /*00f0*/  LDG.E R0, desc[UR4][R4.64] ;  /* 0x0000000404007981 */ /* 0x002ee2000c1e1900 */
[----:B------:R-:W-:Y:S01]  /*0100*/  BSSY.RECONVERGENT B0, `(.L_x_2) ;  /* 0x000000c000007945 */ /* 0x000fe20003800200 */
[----:B--2---:R-:W0:Y:S02]  /*0110*/  MUFU.RCP R2, R7 ;  /* 0x0000000700027308 */ /* 0x004e240000001000 */
[----:B0-----:R-:W-:-:S04]  /*0120*/  FFMA R3, R2, -R7, 1 ;  /* 0x3f80000002037423 */ /* 0x001fc80000000807 */
[----:B------:R-:W-:Y:S02]  /*0130*/  FFMA R3, R2, R3, R2 ;  /* 0x0000000302037223 */ /* 0x000fe40000000002 */
[----:B---3--:R-:W0:Y:S02]  /*0140*/  FCHK P0, R0, R7 ;  /* 0x0000000700007302 */ /* 0x008e240000000000 */
[----:B------:R-:W-:-:S04]  /*0150*/  FFMA R2, R0, R3, RZ ;  /* 0x0000000300027223 */ /* 0x000fc800000000ff */
[----:B------:R-:W-:-:S04]  /*0160*/  FFMA R6, R2, -R7, R0 ;  /* 0x8000000702067223 */ /* 0x000fc80000000000 */
[----:B------:R-:W-:Y:S01]  /*0170*/  FFMA R3, R3, R6, R2 ;  /* 0x0000000603037223 */ /* 0x000fe20000000002 */
[----:B0-----:R-:W-:Y:S06]  /*0180*/  @!P0 BRA `(.L_x_3) ;  /* 0x00000000000c8947 */ /* 0x001fec0003800000 */
[----:B------:R-:W-:-:S07]  /*0190*/  MOV R2, 0x1b0 ;  /* 0x000001b000027802 */ /* 0x000fce0000000f00 */
[----:B------:R-:W-:Y:S05]  /*01a0*/  CALL.REL.NOINC `($__internal_0_$__cuda_sm3x_div_rn_noftz_f32_slowpath) ;  /* 0x0000000000107944 */ /* 0x000fea0003c00000 */
[----:B------:R-:W-:-:S07]  /*01b0*/  IMAD.MOV.U32 R3, RZ, RZ, R0 ;  /* 0x000000ffff037224 */ /* 0x000fce00078e0000 */
.L_x_3:
[----:B------:R-:W-:Y:S05]  /*01c0*/  BSYNC.RECONVERGENT B0 ;  /* 0x0000000000007941 */ /* 0x000fea0003800200 */
.L_x_2:
[----:B------:R-:W-:Y:S01]  /*01d0*/  STG.E desc[UR4][R4.64], R3 ;  /* 0x0000000304007986 */ /* 0x000fe2000c101904 */
[----:B------:R-:W-:Y:S05]  /*01e0*/  EXIT ;  /* 0x000000000000794d */ /* 0x000fea0003800000 */
        .weak           $__internal_0_$__cuda_sm3x_div_rn_noftz_f32_slowpath
        .type           $__internal_0_$__cuda_sm3x_div_rn_noftz_f32_slowpath,@function
        .size           $__internal_0_$__cuda_sm3x_div_rn_noftz_f32_slowpath,(.L_x_16 - $__internal_0_$__cuda_sm3x_div_rn_noftz_f32_slowpath)
$__internal_0_$__cuda_sm3x_div_rn_noftz_f32_slowpath:
[----:B------:R-:W0:Y:S01]  /*01f0*/  LDC R3, c[0x0][0x38c] ;  /* 0x0000e300ff037b82 */ /* 0x000e220000000800 */
[--C-:B------:R-:W-:Y:S01]  /*0200*/  SHF.R.U32.HI R6, RZ, 0x17, R0.reuse ;  /* 0x00000017ff067819 */ /* 0x100fe20000011600 */
[----:B------:R-:W1:Y:S01]  /*0210*/  LDCU UR6, c[0x0][0x38c] ;  /* 0x00007180ff0677ac */ /* 0x000e620008000800 */
[----:B------:R-:W-:Y:S01]  /*0220*/  BSSY.RECONVERGENT B1, `(.L_x_4) ;  /* 0x0000064000017945 */ /* 0x000fe20003800200 */
[----:B------:R-:W-:Y:S01]  /*0230*/  IMAD.MOV.U32 R8, RZ, RZ, R0 ;  /* 0x000000ffff087224 */ /* 0x000fe200078e0000 */
[----:B------:R-:W-:-:S05]  /*0240*/  LOP3.LUT R6, R6, 0xff, RZ, 0xc0, !PT ;  /* 0x000000ff06067812 */ /* 0x000fca00078ec0ff */
[----:B------:R-:W-:Y:S02]  /*0250*/  VIADD R11, R6, 0xffffffff ;  /* 0xffffffff060b7836 */ /* 0x000fe40000000000 */
[----:B-1----:R-:W-:Y:S01]  /*0260*/  IMAD.U32 R9, RZ, RZ, UR6 ;  /* 0x00000006ff097e24 */ /* 0x002fe2000f8e00ff */
[----:B0-----:R-:W-:-:S04]  /*0270*/  SHF.R.U32.HI R7, RZ, 0x17, R3 ;  /* 0x00000017ff077819 */ /* 0x001fc80000011603 */
[----:B------:R-:W-:-:S05]  /*0280*/  LOP3.LUT R7, R7, 0xff, RZ, 0xc0, !PT ;  /* 0x000000ff07077812 */ /* 0x000fca00078ec0ff */
[----:B------:R-:W-:-:S05]  /*0290*/  VIADD R12, R7, 0xffffffff ;  /* 0xffffffff070c7836 */ /* 0x000fca0000000000 */
[----:B------:R-:W-:-:S04]  /*02a0*/  ISETP.GT.U32.AND P0, PT, R12, 0xfd, PT ;  /* 0x000000fd0c00780c */ /* 0x000fc80003f04070 */
[----:B------:R-:W-:-:S13]  /*02b0*/  ISETP.GT.U32.OR P0, PT, R11, 0xfd, P0 ;  /* 0x000000fd0b00780c */ /* 0x000fda0000704470 */
[----:B------:R-:W-:Y:S01]  /*02c0*/  @!P0 IMAD.MOV.U32 R10, RZ, RZ, RZ ;  /* 0x000000ffff0a8224 */ /* 0x000fe200078e00ff */
[----:B------:R-:W-:Y:S06]  /*02d0*/  @!P0 BRA `(.L_x_5) ;  /* 0x00000000005c8947 */ /* 0x000fec0003800000 */
[----:B------:R-:W-:Y:S02]  /*02e0*/  FSETP.GTU.FTZ.AND P1, PT, |R3|, +INF , PT ;  /* 0x7f8000000300780b */ /* 0x000fe40003f3c200 */
[----:B------:R-:W-:-:S04]  /*02f0*/  FSETP.GTU.FTZ.AND P0, PT, |R0|, +INF , PT ;  /* 0x7f8000000000780b */ /* 0x000fc80003f1c200 */
[----:B------:R-:W-:-:S13]  /*0300*/  PLOP3.LUT P0, PT, P0, P1, PT, 0xf8, 0x8f ;  /* 0x00000000008f781c */ /* 0x000fda0000703f70 */
[----:B------:R-:W-:Y:S05]  /*0310*/  @P0 BRA `(.L_x_6) ;  /* 0x00000004004c0947 */ /* 0x000fea0003800000 */
[----:B------:R-:W-:-:S13]  /*0320*/  LOP3.LUT P0, RZ, R9, 0x7fffffff, R8, 0xc8, !PT ;  /* 0x7fffffff09ff7812 */ /* 0x000fda000780c808 */
[----:B------:R-:W-:Y:S05]  /*0330*/  @!P0 BRA `(.L_x_7) ;  /* 0x00000004003c8947 */ /* 0x000fea0003800000 */
[C---:B------:R-:W-:Y:S02]  /*0340*/  FSETP.NEU.FTZ.AND P2, PT, |R0|.reuse, +INF , PT ;  /* 0x7f8000000000780b */ /* 0x040fe40003f5d200 */
[----:B------:R-:W-:Y:S02]  /*0350*/  FSETP.NEU.FTZ.AND P1, PT, |R3|, +INF , PT ;  /* 0x7f8000000300780b */ /* 0x000fe40003f3d200 */
[----:B------:R-:W-:-:S11]  /*0360*/  FSETP.NEU.FTZ.AND P0, PT, |R0|, +INF , PT ;  /* 0x7f8000000000780b */ /* 0x000fd60003f1d200 */
[----:B------:R-:W-:Y:S05]  /*0370*/  @!P1 BRA !P2, `(.L_x_7) ;  /* 0x00000004002c9947 */ /* 0x000fea0005000000 */
[----:B------:R-:W-:-:S04]  /*0380*/  LOP3.LUT P2, RZ, R8, 0x7fffffff, RZ, 0xc0, !PT ;  /* 0x7fffffff08ff7812 */ /* 0x000fc8000784c0ff */
[----:B------:R-:W-:-:S13]  /*0390*/  PLOP3.LUT P1, PT, P1, P2, PT, 0x2f, 0xf2 ;  /* 0x0000000000f2781c */ /* 0x000fda0000f24577 */
[----:B------:R-:W-:Y:S05]  /*03a0*/  @P1 BRA `(.L_x_8) ;  /* 0x0000000400181947 */ /* 0x000fea0003800000 */
[----:B------:R-:W-:-:S04]  /*03b0*/  LOP3.LUT P1, RZ, R9, 0x7fffffff, RZ, 0xc0, !PT ;  /* 0x7fffffff09ff7812 */ /* 0x000fc8000782c0ff */
[----:B------:R-:W-:-:S13]  /*03c0*/  PLOP3.LUT P0, PT, P0, P1, PT, 0x2f, 0xf2 ;  /* 0x0000000000f2781c */ /* 0x000fda0000702577 */
[----:B------:R-:W-:Y:S05]  /*03d0*/  @P0 BRA `(.L_x_9) ;  /* 0x0000000400000947 */ /* 0x000fea0003800000 */
[----:B------:R-:W-:Y:S02]  /*03e0*/  ISETP.GE.AND P0, PT, R11, RZ, PT ;  /* 0x000000ff0b00720c */ /* 0x000fe40003f06270 */
[----:B------:R-:W-:-:S11]  /*03f0*/  ISETP.GE.AND P1, PT, R12, RZ, PT ;  /* 0x000000ff0c00720c */ /* 0x000fd60003f26270 */
[----:B------:R-:W-:Y:S02]  /*0400*/  @P0 IMAD.MOV.U32 R10, RZ, RZ, RZ ;  /* 0x000000ffff0a0224 */ /* 0x000fe400078e00ff */
[----:B------:R-:W-:Y:S01]  /*0410*/  @!P0 FFMA R8, R0, 1.84467440737095516160e+19, RZ ;  /* 0x5f80000000088823 */ /* 0x000fe200000000ff */
[----:B------:R-:W-:Y:S02]  /*0420*/  @!P0 IMAD.MOV.U32 R10, RZ, RZ, -0x40 ;  /* 0xffffffc0ff0a8424 */ /* 0x000fe400078e00ff */
[----:B------:R-:W-:Y:S02]  /*0430*/  @!P1 FFMA R9, R3, 1.84467440737095516160e+19, RZ ;  /* 0x5f80000003099823 */ /* 0x000fe400000000ff */
[----:B------:R-:W-:-:S07]  /*0440*/  @!P1 VIADD R10, R10, 0x40 ;  /* 0x000000400a0a9836 */ /* 0x000fce0000000000 */
.L_x_5:
[----:B------:R-:W-:Y:S01]  /*0450*/  LEA R0, R7, 0xc0800000, 0x17 ;  /* 0xc080000007007811 */ /* 0x000fe200078eb8ff */
[----:B------:R-:W-:Y:S01]  /*0460*/  VIADD R6, R6, 0xffffff81 ;  /* 0xffffff8106067836 */ /* 0x000fe20000000000 */
[----:B------:R-:W-:Y:S03]  /*0470*/  BSSY.RECONVERGENT B2, `(.L_x_10) ;  /* 0x0000035000027945 */ /* 0x000fe60003800200 */
[----:B------:R-:W-:Y:S01]  /*0480*/  IMAD.IADD R9, R9, 0x1, -R0 ;  /* 0x0000000109097824 */ /* 0x000fe200078e0a00 */
[C---:B------:R-:W-:Y:S01]  /*0490*/  IADD3 R7, PT, PT, R6.reuse, 0x7f, -R7 ;  /* 0x0000007f06077810 */ /* 0x040fe20007ffe807 */
[----:B------:R-:W-:Y:S02]  /*04a0*/  IMAD R0, R6, -0x800000, R8 ;  /* 0xff80000006007824 */ /* 0x000fe400078e0208 */
[----:B------:R-:W0:Y:S01]  /*04b0*/  MUFU.RCP R3, R9 ;  /* 0x0000000900037308 */ /* 0x000e220000001000 */
[----:B------:R-:W-:Y:S01]  /*04c0*/  FADD.FTZ R11, -R9, -RZ ;  /* 0x800000ff090b7221 */ /* 0x000fe20000010100 */
[----:B------:R-:W-:-:S03]  /*04d0*/  IMAD.IADD R7, R7, 0x1, R10 ;  /* 0x0000000107077824 */ /* 0x000fc600078e020a */
[----:B0-----:R-:W-:-:S04]  /*04e0*/  FFMA R12, R3, R11, 1 ;  /* 0x3f800000030c7423 */ /* 0x001fc8000000000b */
[----:B------:R-:W-:-:S04]  /*04f0*/  FFMA R12, R3, R12, R3 ;  /* 0x0000000c030c7223 */ /* 0x000fc80000000003 */
[----:B------:R-:W-:-:S04]  /*0500*/  FFMA R3, R0, R12, RZ ;  /* 0x0000000c00037223 */ /* 0x000fc800000000ff */
[----:B------:R-:W-:-:S04]  /*0510*/  FFMA R8, R11, R3, R0 ;  /* 0x000000030b087223 */ /* 0x000fc80000000000 */
[----:B------:R-:W-:-:S04]  /*0520*/  FFMA R13, R12, R8, R3 ;  /* 0x000000080c0d7223 */ /* 0x000fc80000000003 */
[----:B------:R-:W-:-:S04]  /*0530*/  FFMA R8, R11, R13, R0 ;  /* 0x0000000d0b087223 */ /* 0x000fc80000000000 */
[----:B------:R-:W-:-:S05]  /*0540*/  FFMA R0, R12, R8, R13 ;  /* 0x000000080c007223 */ /* 0x000fca000000000d */
[----:B------:R-:W-:-:S04]  /*0550*/  SHF.R.U32.HI R3, RZ, 0x17, R0 ;  /* 0x00000017ff037819 */ /* 0x000fc80000011600 */
[----:B------:R-:W-:-:S05]  /*0560*/  LOP3.LUT R3, R3, 0xff, RZ, 0xc0, !PT ;  /* 0x000000ff03037812 */ /* 0x000fca00078ec0ff */
[----:B------:R-:W-:-:S04]  /*0570*/  IMAD.IADD R9, R3, 0x1, R7 ;  /* 0x0000000103097824 */ /* 0x000fc800078e0207 */
[----:B------:R-:W-:-:S05]  /*0580*/  VIADD R3, R9, 0xffffffff ;  /* 0xffffffff09037836 */ /* 0x000fca0000000000 */
[----:B------:R-:W-:-:S13]  /*0590*/  ISETP.GE.U32.AND P0, PT, R3, 0xfe, PT ;  /* 0x000000fe0300780c */ /* 0x000fda0003f06070 */
[----:B------:R-:W-:Y:S05]  /*05a0*/  @!P0 BRA `(.L_x_11) ;  /* 0x0000000000808947 */ /* 0x000fea0003800000 */
[----:B------:R-:W-:-:S13]  /*05b0*/  ISETP.GT.AND P0, PT, R9, 0xfe, PT ;  /* 0x000000fe0900780c */ /* 0x000fda0003f04270 */
[----:B------:R-:W-:Y:S05]  /*05c0*/  @P0 BRA `(.L_x_12) ;  /* 0x00000000006c0947 */ /* 0x000fea0003800000 */
[----:B------:R-:W-:-:S13]  /*05d0*/  ISETP.GE.AND P0, PT, R9, 0x1, PT ;  /* 0x000000010900780c */ /* 0x000fda0003f06270 */
[----:B------:R-:W-:Y:S05]  /*05e0*/  @P0 BRA `(.L_x_13) ;  /* 0x0000000000740947 */ /* 0x000fea0003800000 */
[----:B------:R-:W-:Y:S02]  /*05f0*/  ISETP.GE.AND P0, PT, R9, -0x18, PT ;  /* 0xffffffe80900780c */ /* 0x000fe40003f06270 */
[----:B------:R-:W-:-:S11]  /*0600*/  LOP3.LUT R0, R0, 0x80000000, RZ, 0xc0, !PT ;  /* 0x8000000000007812 */ /* 0x000fd600078ec0ff */
[----:B------:R-:W-:Y:S05]  /*0610*/  @!P0 BRA `(.L_x_13) ;  /* 0x0000000000688947 */ /* 0x000fea0003800000 */
[CCC-:B------:R-:W-:Y:S01]  /*0620*/  FFMA.RZ R3, R12.reuse, R8.reuse, R13.reuse ;  /* 0x000000080c037223 */ /* 0x1c0fe2000000c00d */
[CCC-:B------:R-:W-:Y:S01]  /*0630*/  FFMA.RM R6, R12.reuse, R8.reuse, R13.reuse ;  /* 0x000000080c067223 */ /* 0x1c0fe2000000400d */
[C---:B------:R-:W-:Y:S02]  /*0640*/  ISETP.NE.AND P2, PT, R9.reuse, RZ, PT ;  /* 0x000000ff0900720c */ /* 0x040fe40003f45270 */
[----:B------:R-:W-:Y:S02]  /*0650*/  ISETP.NE.AND P1, PT, R9, RZ, PT ;  /* 0x000000ff0900720c */ /* 0x000fe40003f25270 */
[----:B------:R-:W-:Y:S01]  /*0660*/  LOP3.LUT R7, R3, 0x7fffff, RZ, 0xc0, !PT ;  /* 0x007fffff03077812 */ /* 0x000fe200078ec0ff */
[----:B------:R-:W-:Y:S01]  /*0670*/  FFMA.RP R3, R12, R8, R13 ;  /* 0x000000080c037223 */ /* 0x000fe2000000800d */
[----:B------:R-:W-:Y:S02]  /*0680*/  VIADD R8, R9, 0x20 ;  /* 0x0000002009087836 */ /* 0x000fe40000000000 */
[----:B------:R-:W-:Y:S01]  /*0690*/  LOP3.LUT R7, R7, 0x800000, RZ, 0xfc, !PT ;  /* 0x0080000007077812 */ /* 0x000fe200078efcff */
[----:B------:R-:W-:Y:S01]  /*06a0*/  IMAD.MOV R9, RZ, RZ, -R9 ;  /* 0x000000ffff097224 */ /* 0x000fe200078e0a09 */
[----:B------:R-:W-:-:S02]  /*06b0*/  FSETP.NEU.FTZ.AND P0, PT, R3, R6, PT ;  /* 0x000000060300720b */ /* 0x000fc40003f1d000 */
[----:B------:R-:W-:Y:S02]  /*06c0*/  SHF.L.U32 R8, R7, R8, RZ ;  /* 0x0000000807087219 */ /* 0x000fe400000006ff */
[----:B------:R-:W-:Y:S02]  /*06d0*/  SEL R6, R9, RZ, P2 ;  /* 0x000000ff09067207 */ /* 0x000fe40001000000 */
[----:B------:R-:W-:Y:S02]  /*06e0*/  ISETP.NE.AND P1, PT, R8, RZ, P1 ;  /* 0x000000ff0800720c */ /* 0x000fe40000f25270 */
[----:B------:R-:W-:Y:S02]  /*06f0*/  SHF.R.U32.HI R6, RZ, R6, R7 ;  /* 0x00000006ff067219 */ /* 0x000fe40000011607 */
[----:B------:R-:W-:Y:S02]  /*0700*/  PLOP3.LUT P0, PT, P0, P1, PT, 0xf8, 0x8f ;  /* 0x00000000008f781c */ /* 0x000fe40000703f70 */
[----:B------:R-:W-:-:S02]  /*0710*/  SHF.R.U32.HI R8, RZ, 0x1, R6 ;  /* 0x00000001ff087819 */ /* 0x000fc40000011606 */
[----:B------:R-:W-:-:S04]  /*0720*/  SEL R3, RZ, 0x1, !P0 ;  /* 0x00000001ff037807 */ /* 0x000fc80004000000 */
[----:B------:R-:W-:-:S04]  /*0730*/  LOP3.LUT R3, R3, 0x1, R8, 0xf8, !PT ;  /* 0x0000000103037812 */ /* 0x000fc800078ef808 */
[----:B------:R-:W-:-:S05]  /*0740*/  LOP3.LUT R3, R3, R6, RZ, 0xc0, !PT ;  /* 0x0000000603037212 */ /* 0x000fca00078ec0ff */
[----:B------:R-:W-:-:S05]  /*0750*/  IMAD.IADD R3, R8, 0x1, R3 ;  /* 0x0000000108037824 */ /* 0x000fca00078e0203 */
[----:B------:R-:W-:Y:S01]  /*0760*/  LOP3.LUT R0, R3, R0, RZ, 0xfc, !PT ;  /* 0x0000000003007212 */ /* 0x000fe200078efcff */
[----:B------:R-:W-:Y:S06]  /*0770*/  BRA `(.L_x_13) ;  /* 0x0000000000107947 */ /* 0x000fec0003800000 */
.L_x_12:
[----:B------:R-:W-:-:S04]  /*0780*/  LOP3.LUT R0, R0, 0x80000000, RZ, 0xc0, !PT ;  /* 0x8000000000007812 */ /* 0x000fc800078ec0ff */
[----:B------:R-:W-:Y:S01]  /*0790*/  LOP3.LUT R0, R0, 0x7f800000, RZ, 0xfc, !PT ;  /* 0x7f80000000007812 */ /* 0x000fe200078efcff */
[----:B------:R-:W-:Y:S06]  /*07a0*/  BRA `(.L_x_13) ;  /* 0x0000000000047947 */ /* 0x000fec0003800000 */
.L_x_11:
[----:B------:R-:W-:-:S07]  /*07b0*/  IMAD R0, R7, 0x800000, R0 ;  /* 0x0080000007007824 */ /* 0x000fce00078e0200 */
.L_x_13:
[----:B------:R-:W-:Y:S05]  /*07c0*/  BSYNC.RECONVERGENT B2 ;  /* 0x0000000000027941 */ /* 0x000fea0003800200 */
.L_x_10:
[----:B------:R-:W-:Y:S05]  /*07d0*/  BRA `(.L_x_14) ;  /* 0x0000000000207947 */ /* 0x000fea0003800000 */
.L_x_9:
[----:B------:R-:W-:-:S04]  /*07e0*/  LOP3.LUT R0, R9, 0x80000000, R8, 0x48, !PT ;  /* 0x8000000009007812 */ /* 0x000fc800078e4808 */
[----:B------:R-:W-:Y:S01]  /*07f0*/  LOP3.LUT R0, R0, 0x7f800000, RZ, 0xfc, !PT ;  /* 0x7f80000000007812 */ /* 0x000fe200078efcff */
[----:B------:R-:W-:Y:S06]  /*0800*/  BRA `(.L_x_14) ;  /* 0x0000000000147947 */ /* 0x000fec0003800000 */
.L_x_8:
[----:B------:R-:W-:Y:S01]  /*0810*/  LOP3.LUT R0, R9, 0x80000000, R8, 0x48, !PT ;  /* 0x8000000009007812 */ /* 0x000fe200078e4808 */
[----:B------:R-:W-:Y:S06]  /*0820*/  BRA `(.L_x_14) ;  /* 0x00000000000c7947 */ /* 0x000fec0003800000 */
.L_x_7:
[----:B------:R-:W0:Y:S01]  /*0830*/  MUFU.RSQ R0, -QNAN ;  /* 0xffc0000000007908 */ /* 0x000e220000001400 */
[----:B------:R-:W-:Y:S05]  /*0840*/  BRA `(.L_x_14) ;  /* 0x0000000000047947 */ /* 0x000fea0003800000 */
.L_x_6:
[----:B------:R-:W-:-:S07]  /*0850*/  FADD.FTZ R0, R0, R3 ;  /* 0x0000000300007221 */ /* 0x000fce0000010000 */
.L_x_14:
[----:B------:R-:W-:Y:S05]  /*0860*/  BSYNC.RECONVERGENT B1 ;  /* 0x0000000000017941 */ /* 0x000fea0003800200 */
.L_x_4:
[----:B------:R-:W-:-:S04]  /*0870*/  IMAD.MOV.U32 R3, RZ, RZ, 0x0 ;  /* 0x00000000ff037424 */ /* 0x000fc800078e00ff */
[----:B0-----:R-:W-:Y:S05]  /*0880*/  RET.REL.NODEC R2 `(_Z12gauss_stage1Pfif) ;  /* 0xfffffff402dc7950 */ /* 0x001fea0003c3ffff */
.L_x_15:
        /* <DEDUP_REMOVED lines=15> */
.L_x_16:


//--------------------- .nv.shared.reserved.0     --------------------------
	.section	.nv.shared.reserved.0,"aw",@nobits
	.weak		__nv_reservedSMEM_offset_0_alias
	.size		__nv_reservedSMEM_offset_0_alias, 0, 64
	.other		__nv_reservedSMEM_offset_0_alias,@"STO_CUDA_RESERVED_SHARED STV_DEFAULT"
__nv_reservedSMEM_offset_0_alias:
	.zero		0
	.zero		64


//--------------------- .nv.constant0._Z12gauss_stage3Pfi --------------------------
	.section	.nv.constant0._Z12gauss_stage3Pfi,"a",@progbits
	.sectionflags	@""
	.align	4
.nv.constant0._Z12gauss_stage3Pfi:
	.zero		908


//--------------------- .nv.constant0._Z12gauss_stage2Pfiif --------------------------
	.section	.nv.constant0._Z12gauss_stage2Pfiif,"a",@progbits
	.sectionflags	@""
	.align	4
.nv.constant0._Z12gauss_stage2Pfiif:
	.zero		916


//--------------------- .nv.constant0._Z12gauss_stage1Pfif --------------------------
	.section	.nv.constant0._Z12gauss_stage1Pfif,"a",@progbits
	.sectionflags	@""
	.align	4
.nv.constant0._Z12gauss_stage1Pfif:
	.zero		912


//--------------------- SYMBOLS --------------------------

	.type		.nv.reservedSmem.offset0,@object
	.size		.nv.reservedSmem.offset0,0x4
